	.headerflags	@"EF_CUDA_TEXMODE_UNIFIED EF_CUDA_64BIT_ADDRESS EF_CUDA_ACCELERATORS EF_CUDA_SM90 EF_CUDA_VIRTUAL_SM(EF_CUDA_SM90)"
	.elftype	@"ET_EXEC"


//--------------------- .nv.info                  --------------------------
	.section	.nv.info,"",@"SHT_CUDA_INFO"
	.align	4


	//----- nvinfo : EIATTR_REGCOUNT
	.align		4
        /*0000*/ 	.byte	0x04, 0x2f
        /*0002*/ 	.short	(.L_1 - .L_0)
	.align		4
.L_0:
        /*0004*/ 	.word	index@(triton_poi_fused_max_pool2d_with_indices_43)
        /*0008*/ 	.word	0x00000016


	//----- nvinfo : EIATTR_MIN_STACK_SIZE
	.align		4
.L_1:
        /*000c*/ 	.byte	0x04, 0x12
        /*000e*/ 	.short	(.L_3 - .L_2)
	.align		4
.L_2:
        /*0010*/ 	.word	index@(triton_poi_fused_max_pool2d_with_indices_43)
        /*0014*/ 	.word	0x00000000


	//----- nvinfo : EIATTR_FRAME_SIZE
	.align		4
.L_3:
        /*0018*/ 	.byte	0x04, 0x11
        /*001a*/ 	.short	(.L_5 - .L_4)
	.align		4
.L_4:
        /*001c*/ 	.word	index@(triton_poi_fused_max_pool2d_with_indices_43)
        /*0020*/ 	.word	0x00000000


	//----- nvinfo : EIATTR_MIN_STACK_SIZE
	.align		4
.L_5:
        /*0024*/ 	.byte	0x04, 0x12
        /*0026*/ 	.short	(.L_7 - .L_6)
	.align		4
.L_6:
        /*0028*/ 	.word	index@(triton_poi_fused_max_pool2d_with_indices_43)
        /*002c*/ 	.word	0x00000000
.L_7:


//--------------------- .nv.info.triton_poi_fused_max_pool2d_with_indices_43 --------------------------
	.section	.nv.info.triton_poi_fused_max_pool2d_with_indices_43,"",@"SHT_CUDA_INFO"
	.sectionflags	@""
	.align	4


	//----- nvinfo : EIATTR_CUDA_API_VERSION
	.align		4
        /*0000*/ 	.byte	0x04, 0x37
        /*0002*/ 	.short	(.L_9 - .L_8)
.L_8:
        /*0004*/ 	.word	0x0000007c


	//----- nvinfo : EIATTR_KPARAM_INFO
	.align		4
.L_9:
        /*0008*/ 	.byte	0x04, 0x17
        /*000a*/ 	.short	(.L_11 - .L_10)
.L_10:
        /*000c*/ 	.word	0x00000000
        /*0010*/ 	.short	0x0003
        /*0012*/ 	.short	0x0018
        /*0014*/ 	.byte	0x00, 0xf0, 0x11, 0x00


	//----- nvinfo : EIATTR_KPARAM_INFO
	.align		4
.L_11:
        /*0018*/ 	.byte	0x04, 0x17
        /*001a*/ 	.short	(.L_13 - .L_12)
.L_12:
        /*001c*/ 	.word	0x00000000
        /*0020*/ 	.short	0x0002
        /*0022*/ 	.short	0x0010
        /*0024*/ 	.byte	0x00, 0xf4, 0x21, 0x00


	//----- nvinfo : EIATTR_KPARAM_INFO
	.align		4
.L_13:
        /*0028*/ 	.byte	0x04, 0x17
        /*002a*/ 	.short	(.L_15 - .L_14)
.L_14:
        /*002c*/ 	.word	0x00000000
        /*0030*/ 	.short	0x0001
        /*0032*/ 	.short	0x0008
        /*0034*/ 	.byte	0x00, 0xf4, 0x21, 0x00


	//----- nvinfo : EIATTR_KPARAM_INFO
	.align		4
.L_15:
        /*0038*/ 	.byte	0x04, 0x17
        /*003a*/ 	.short	(.L_17 - .L_16)
.L_16:
        /*003c*/ 	.word	0x00000000
        /*0040*/ 	.short	0x0000
        /*0042*/ 	.short	0x0000
        /*0044*/ 	.byte	0x00, 0xf4, 0x21, 0x00


	//----- nvinfo : EIATTR_SPARSE_MMA_MASK
	.align		4
.L_17:
        /*0048*/ 	.byte	0x03, 0x50
        /*004a*/ 	.short	0x0000


	//----- nvinfo : EIATTR_MAXREG_COUNT
	.align		4
        /*004c*/ 	.byte	0x03, 0x1b
        /*004e*/ 	.short	0x00ff


	//----- nvinfo : EIATTR_EXIT_INSTR_OFFSETS
	.align		4
        /*0050*/ 	.byte	0x04, 0x1c
        /*0052*/ 	.short	(.L_19 - .L_18)


	//   ....[0]....
.L_18:
        /*0054*/ 	.word	0x00000480


	//----- nvinfo : EIATTR_REQNTID
	.align		4
.L_19:
        /*0058*/ 	.byte	0x04, 0x10
        /*005a*/ 	.short	(.L_21 - .L_20)
.L_20:
        /*005c*/ 	.word	0x00000100
        /*0060*/ 	.word	0x00000001
        /*0064*/ 	.word	0x00000001


	//----- nvinfo : EIATTR_CBANK_PARAM_SIZE
	.align		4
.L_21:
        /*0068*/ 	.byte	0x03, 0x19
        /*006a*/ 	.short	0x001c


	//----- nvinfo : EIATTR_PARAM_CBANK
	.align		4
        /*006c*/ 	.byte	0x04, 0x0a
        /*006e*/ 	.short	(.L_23 - .L_22)
	.align		4
.L_22:
        /*0070*/ 	.word	index@(.nv.constant0.triton_poi_fused_max_pool2d_with_indices_43)
        /*0074*/ 	.short	0x0210
        /*0076*/ 	.short	0x001c


	//----- nvinfo : EIATTR_SW_WAR
	.align		4
.L_23:
        /*0078*/ 	.byte	0x04, 0x36
        /*007a*/ 	.short	(.L_25 - .L_24)
.L_24:
        /*007c*/ 	.word	0x00000008
.L_25:


//--------------------- .nv.callgraph             --------------------------
	.section	.nv.callgraph,"",@"SHT_CUDA_CALLGRAPH"
	.align	4
	.sectionentsize	8
	.align		4
        /*0000*/ 	.word	0x00000000
	.align		4
        /*0004*/ 	.word	0xffffffff
	.align		4
        /*0008*/ 	.word	0x00000000
	.align		4
        /*000c*/ 	.word	0xfffffffe
	.align		4
        /*0010*/ 	.word	0x00000000
	.align		4
        /*0014*/ 	.word	0xfffffffd
	.align		4
        /*0018*/ 	.word	0x00000000
	.align		4
        /*001c*/ 	.word	0xfffffffc


//--------------------- .text.triton_poi_fused_max_pool2d_with_indices_43 --------------------------
	.section	.text.triton_poi_fused_max_pool2d_with_indices_43,"ax",@progbits
	.align	128
        .global         triton_poi_fused_max_pool2d_with_indices_43
        .type           triton_poi_fused_max_pool2d_with_indices_43,@function
        .size           triton_poi_fused_max_pool2d_with_indices_43,(.L_x_1 - triton_poi_fused_max_pool2d_with_indices_43)
        .other          triton_poi_fused_max_pool2d_with_indices_43,@"STO_CUDA_ENTRY STV_DEFAULT"
triton_poi_fused_max_pool2d_with_indices_43:
.text.triton_poi_fused_max_pool2d_with_indices_43:
[----:B------:R-:W-:Y:S01]  /*0000*/  LDC R1, c[0x0][0x28] ;  /* 0x00000a00ff017b82 */ /* 0x000fe20000000800 */
[----:B------:R-:W1:Y:S07]  /*0010*/  S2R R0, SR_TID.X ;  /* 0x0000000000007919 */ /* 0x000e6e0000002100 */
[----:B------:R-:W2:Y:S01]  /*0020*/  LDC.64 R2, c[0x0][0x210] ;  /* 0x00008400ff027b82 */ /* 0x000ea20000000a00 */
[----:B------:R-:W-:Y:S01]  /*0030*/  ULDC.64 UR4, c[0x0][0x208] ;  /* 0x0000820000047ab9 */ /* 0x000fe20000000a00 */
[----:B------:R-:W-:Y:S01]  /*0040*/  ULDC.64 UR6, c[0x0][0x220] ;  /* 0x0000880000067ab9 */ /* 0x000fe20000000a00 */
[----:B------:R-:W3:Y:S01]  /*0050*/  S2R R7, SR_CTAID.X ;  /* 0x0000000000077919 */ /* 0x000ee20000002500 */
[----:B-1----:R-:W-:Y:S01]  /*0060*/  IMAD.SHL.U32 R0, R0, 0x2, RZ ;  /* 0x0000000200007824 */ /* 0x002fe200078e00ff */
[----:B---3--:R-:W-:-:S04]  /*0070*/  SHF.R.S32.HI R9, RZ, 0x16, R7 ;  /* 0x00000016ff097819 */ /* 0x008fc80000011407 */
[----:B------:R-:W-:Y:S02]  /*0080*/  LOP3.LUT R0, R0, 0x1fe, RZ, 0xc0, !PT ;  /* 0x000001fe00007812 */ /* 0x000fe400078ec0ff */
[----:B------:R-:W-:-:S03]  /*0090*/  SGXT R9, R9, 0x1 ;  /* 0x000000010909781a */ /* 0x000fc60000000200 */
[----:B------:R-:W-:-:S04]  /*00a0*/  IMAD R0, R7, 0x200, R0 ;  /* 0x0000020007007824 */ /* 0x000fc800078e0200 */
[----:B------:R-:W-:Y:S01]  /*00b0*/  VIADD R4, R0, 0x1 ;  /* 0x0000000100047836 */ /* 0x000fe20000000000 */
[----:B------:R-:W-:-:S04]  /*00c0*/  SHF.R.S32.HI R5, RZ, 0x1f, R0 ;  /* 0x0000001fff057819 */ /* 0x000fc80000011400 */
[----:B------:R-:W-:Y:S02]  /*00d0*/  LEA.HI R5, R5, R0, RZ, 0x4 ;  /* 0x0000000005057211 */ /* 0x000fe400078f20ff */
[----:B------:R-:W-:Y:S02]  /*00e0*/  LEA.HI R9, R9, R4, RZ, 0x4 ;  /* 0x0000000409097211 */ /* 0x000fe400078f20ff */
[C---:B------:R-:W-:Y:S01]  /*00f0*/  LOP3.LUT R7, R5.reuse, 0x7ffffff0, RZ, 0xc0, !PT ;  /* 0x7ffffff005077812 */ /* 0x040fe200078ec0ff */
[----:B------:R-:W-:Y:S01]  /*0100*/  IMAD.SHL.U32 R5, R5, 0x4, RZ ;  /* 0x0000000405057824 */ /* 0x000fe200078e00ff */
[----:B------:R-:W-:-:S03]  /*0110*/  LOP3.LUT R9, R9, 0x7ffffff0, RZ, 0xc0, !PT ;  /* 0x7ffffff009097812 */ /* 0x000fc600078ec0ff */
[----:B------:R-:W-:Y:S01]  /*0120*/  IMAD.IADD R7, R0, 0x1, -R7 ;  /* 0x0000000100077824 */ /* 0x000fe200078e0a07 */
[----:B------:R-:W-:Y:S01]  /*0130*/  LOP3.LUT R5, R5, 0xffffffc0, RZ, 0xc0, !PT ;  /* 0xffffffc005057812 */ /* 0x000fe200078ec0ff */
[----:B------:R-:W-:-:S04]  /*0140*/  IMAD.IADD R4, R4, 0x1, -R9 ;  /* 0x0000000104047824 */ /* 0x000fc800078e0a09 */
[--C-:B------:R-:W-:Y:S02]  /*0150*/  IMAD R15, R7, 0x2, R5.reuse ;  /* 0x00000002070f7824 */ /* 0x100fe400078e0205 */
[----:B------:R-:W-:Y:S02]  /*0160*/  IMAD R17, R4, 0x2, R5 ;  /* 0x0000000204117824 */ /* 0x000fe400078e0205 */
[----:B--2---:R-:W-:-:S04]  /*0170*/  IMAD.WIDE R8, R15, 0x4, R2 ;  /* 0x000000040f087825 */ /* 0x004fc800078e0202 */
[----:B------:R-:W-:Y:S01]  /*0180*/  VIADD R13, R15, 0x20 ;  /* 0x000000200f0d7836 */ /* 0x000fe20000000000 */
[----:B------:R-:W2:Y:S01]  /*0190*/  LDG.E.EL R4, desc[UR4][R8.64] ;  /* 0x0000000408047981 */ /* 0x000ea2000c2e1900 */
[----:B------:R-:W-:-:S03]  /*01a0*/  IMAD.WIDE R10, R17, 0x4, R2 ;  /* 0x00000004110a7825 */ /* 0x000fc600078e0202 */
[----:B------:R1:W2:Y:S01]  /*01b0*/  LDG.E.EL R18, desc[UR4][R8.64+0x4] ;  /* 0x0000040408127981 */ /* 0x0002a2000c2e1900 */
[----:B------:R-:W-:-:S03]  /*01c0*/  IMAD.WIDE R12, R13, 0x4, R2 ;  /* 0x000000040d0c7825 */ /* 0x000fc600078e0202 */
[----:B------:R-:W3:Y:S01]  /*01d0*/  LDG.E.EL R16, desc[UR4][R10.64] ;  /* 0x000000040a107981 */ /* 0x000ee2000c2e1900 */
[----:B------:R-:W-:-:S03]  /*01e0*/  VIADD R7, R17, 0x20 ;  /* 0x0000002011077836 */ /* 0x000fc60000000000 */
[----:B------:R-:W3:Y:S01]  /*01f0*/  LDG.E.EL R19, desc[UR4][R10.64+0x4] ;  /* 0x000004040a137981 */ /* 0x000ee2000c2e1900 */
[----:B------:R-:W-:-:S03]  /*0200*/  IMAD.WIDE R6, R7, 0x4, R2 ;  /* 0x0000000407067825 */ /* 0x000fc600078e0202 */
[----:B------:R4:W5:Y:S01]  /*0210*/  LDG.E.EL R5, desc[UR4][R12.64] ;  /* 0x000000040c057981 */ /* 0x000962000c2e1900 */
[----:B------:R-:W-:-:S03]  /*0220*/  VIADD R15, R15, 0x21 ;  /* 0x000000210f0f7836 */ /* 0x000fc60000000000 */
[----:B------:R-:W5:Y:S01]  /*0230*/  LDG.E.EL R6, desc[UR4][R6.64] ;  /* 0x0000000406067981 */ /* 0x000f62000c2e1900 */
[----:B------:R-:W-:Y:S02]  /*0240*/  VIADD R17, R17, 0x21 ;  /* 0x0000002111117836 */ /* 0x000fe40000000000 */
[--C-:B-1----:R-:W-:Y:S01]  /*0250*/  IMAD.WIDE R8, R15, 0x4, R2.reuse ;  /* 0x000000040f087825 */ /* 0x102fe200078e0202 */
[----:B----4-:R-:W1:Y:S03]  /*0260*/  LDC.64 R12, c[0x0][0x218] ;  /* 0x00008600ff0c7b82 */ /* 0x010e660000000a00 */
[----:B------:R-:W-:Y:S02]  /*0270*/  IMAD.WIDE R14, R17, 0x4, R2 ;  /* 0x00000004110e7825 */ /* 0x000fe400078e0202 */
[----:B------:R1:W4:Y:S04]  /*0280*/  LDG.E.EL R2, desc[UR4][R8.64] ;  /* 0x0000000408027981 */ /* 0x000328000c2e1900 */
[----:B------:R-:W4:Y:S01]  /*0290*/  LDG.E.EL R3, desc[UR4][R14.64] ;  /* 0x000000040e037981 */ /* 0x000f22000c2e1900 */
[----:B-1----:R-:W-:Y:S01]  /*02a0*/  IMAD.WIDE R8, R0, 0x4, R12 ;  /* 0x0000000400087825 */ /* 0x002fe200078e020c */
[----:B--2---:R-:W-:-:S02]  /*02b0*/  FSETP.GT.AND P3, PT, R18, R4, PT ;  /* 0x000000041200720b */ /* 0x004fc40003f64000 */
[----:B------:R-:W-:Y:S02]  /*02c0*/  FSETP.NAN.AND P0, PT, R18, R18, PT ;  /* 0x000000121200720b */ /* 0x000fe40003f08000 */
[----:B---3--:R-:W-:Y:S02]  /*02d0*/  FSETP.GT.AND P2, PT, R19, R16, PT ;  /* 0x000000101300720b */ /* 0x008fe40003f44000 */
[----:B-----5:R-:W-:-:S07]  /*02e0*/  FSETP.NAN.AND P4, PT, R5, R5, PT ;  /* 0x000000050500720b */ /* 0x020fce0003f88000 */
[----:B------:R-:W-:Y:S02]  /*02f0*/  @!P3 SEL R18, R18, R4, P0 ;  /* 0x000000041212b207 */ /* 0x000fe40000000000 */
[----:B------:R-:W-:Y:S02]  /*0300*/  FSETP.NAN.AND P1, PT, R6, R6, PT ;  /* 0x000000060600720b */ /* 0x000fe40003f28000 */
[C---:B------:R-:W-:Y:S02]  /*0310*/  FSETP.NAN.AND P5, PT, R19.reuse, R19, PT ;  /* 0x000000131300720b */ /* 0x040fe40003fa8000 */
[----:B------:R-:W-:Y:S02]  /*0320*/  FSETP.GEU.AND P0, PT, R18, R5, PT ;  /* 0x000000051200720b */ /* 0x000fe40003f0e000 */
[----:B------:R-:W-:Y:S02]  /*0330*/  @!P2 SEL R19, R19, R16, P5 ;  /* 0x000000101313a207 */ /* 0x000fe40002800000 */
[----:B------:R-:W-:-:S02]  /*0340*/  @!P4 SEL R5, R5, R18, !P0 ;  /* 0x000000120505c207 */ /* 0x000fc40004000000 */
[----:B------:R-:W-:Y:S02]  /*0350*/  FSETP.GEU.AND P4, PT, R19, R6, PT ;  /* 0x000000061300720b */ /* 0x000fe40003f8e000 */
[----:B------:R-:W-:Y:S02]  /*0360*/  SEL R4, RZ, 0x1, !P3 ;  /* 0x00000001ff047807 */ /* 0x000fe40005800000 */
[----:B------:R-:W-:Y:S02]  /*0370*/  SEL R7, RZ, 0x1, !P2 ;  /* 0x00000001ff077807 */ /* 0x000fe40005000000 */
[----:B----4-:R-:W-:Y:S02]  /*0380*/  FSETP.NAN.AND P3, PT, R2, R2, PT ;  /* 0x000000020200720b */ /* 0x010fe40003f68000 */
[----:B------:R-:W-:Y:S02]  /*0390*/  FSETP.NAN.AND P2, PT, R3, R3, PT ;  /* 0x000000030300720b */ /* 0x000fe40003f48000 */
[----:B------:R-:W-:-:S02]  /*03a0*/  @!P1 SEL R6, R6, R19, !P4 ;  /* 0x0000001306069207 */ /* 0x000fc40006000000 */
[----:B------:R-:W-:Y:S02]  /*03b0*/  SEL R4, R4, 0x2, P0 ;  /* 0x0000000204047807 */ /* 0x000fe40000000000 */
[----:B------:R-:W-:Y:S02]  /*03c0*/  SEL R7, R7, 0x2, P4 ;  /* 0x0000000207077807 */ /* 0x000fe40002000000 */
[----:B------:R-:W-:Y:S02]  /*03d0*/  FSETP.GEU.AND P1, PT, R5, R2, PT ;  /* 0x000000020500720b */ /* 0x000fe40003f2e000 */
[----:B------:R-:W-:Y:S02]  /*03e0*/  FSETP.GEU.AND P0, PT, R6, R3, PT ;  /* 0x000000030600720b */ /* 0x000fe40003f0e000 */
[----:B------:R-:W-:Y:S02]  /*03f0*/  SEL R4, R4, 0x3, P1 ;  /* 0x0000000304047807 */ /* 0x000fe40000800000 */
[----:B------:R-:W-:-:S02]  /*0400*/  SEL R7, R7, 0x3, P0 ;  /* 0x0000000307077807 */ /* 0x000fc40000000000 */
[----:B------:R-:W-:Y:S02]  /*0410*/  IADD3 R10, P4, R0, UR6, RZ ;  /* 0x00000006000a7c10 */ /* 0x000fe4000ff9e0ff */
[----:B------:R-:W-:Y:S01]  /*0420*/  @!P3 SEL R2, R2, R5, !P1 ;  /* 0x000000050202b207 */ /* 0x000fe20004800000 */
[----:B------:R-:W-:Y:S01]  /*0430*/  IMAD R7, R7, 0x100, R4 ;  /* 0x0000010007077824 */ /* 0x000fe200078e0204 */
[----:B------:R-:W-:Y:S02]  /*0440*/  @!P2 SEL R3, R3, R6, !P0 ;  /* 0x000000060303a207 */ /* 0x000fe40004000000 */
[----:B------:R-:W-:-:S03]  /*0450*/  LEA.HI.X.SX32 R11, R0, UR7, 0x1, P4 ;  /* 0x00000007000b7c11 */ /* 0x000fc6000a0f0eff */
[----:B------:R-:W-:Y:S04]  /*0460*/  STG.E.64 desc[UR4][R8.64], R2 ;  /* 0x0000000208007986 */ /* 0x000fe8000c101b04 */
[----:B------:R-:W-:Y:S01]  /*0470*/  STG.E.U16 desc[UR4][R10.64], R7 ;  /* 0x000000070a007986 */ /* 0x000fe2000c101504 */
[----:B------:R-:W-:Y:S05]  /*0480*/  EXIT ;  /* 0x000000000000794d */ /* 0x000fea0003800000 */
.L_x_0:
[----:B------:R-:W-:-:S00]  /*0490*/  BRA `(.L_x_0) ;  /* 0xfffffffc00fc7947 */ /* 0x000fc0000383ffff */
[----:B------:R-:W-:-:S00]  /*04a0*/  NOP ;  /* 0x0000000000007918 */ /* 0x000fc00000000000 */
        /* <DEDUP_REMOVED lines=13> */
.L_x_1:


//--------------------- .nv.constant0.triton_poi_fused_max_pool2d_with_indices_43 --------------------------
	.section	.nv.constant0.triton_poi_fused_max_pool2d_with_indices_43,"a",@progbits
	.sectionflags	@""
	.align	4
.nv.constant0.triton_poi_fused_max_pool2d_with_indices_43:
	.zero		556
